//
// Generated by NVIDIA NVVM Compiler
//
// Compiler Build ID: CL-36424714
// Cuda compilation tools, release 13.0, V13.0.88
// Based on NVVM 20.0.0
//

.version 9.0
.target sm_100
.address_size 64

	// .globl	_Z16matrix_multi_gpuPiS_S_
// _ZZ16matrix_multi_gpuPiS_S_E6shareA has been demoted
// _ZZ16matrix_multi_gpuPiS_S_E6shareB has been demoted

.visible .entry _Z16matrix_multi_gpuPiS_S_(
	.param .u64 .ptr .align 1 _Z16matrix_multi_gpuPiS_S__param_0,
	.param .u64 .ptr .align 1 _Z16matrix_multi_gpuPiS_S__param_1,
	.param .u64 .ptr .align 1 _Z16matrix_multi_gpuPiS_S__param_2
)
{
	.reg .pred 	%p<10>;
	.reg .b32 	%r<142>;
	.reg .b64 	%rd<17>;
	// demoted variable
	.shared .align 4 .b8 _ZZ16matrix_multi_gpuPiS_S_E6shareA[4096];
	// demoted variable
	.shared .align 4 .b8 _ZZ16matrix_multi_gpuPiS_S_E6shareB[4096];
	ld.param.u64 	%rd7, [_Z16matrix_multi_gpuPiS_S__param_0];
	ld.param.u64 	%rd8, [_Z16matrix_multi_gpuPiS_S__param_1];
	ld.param.u64 	%rd6, [_Z16matrix_multi_gpuPiS_S__param_2];
	cvta.to.global.u64 	%rd9, %rd8;
	cvta.to.global.u64 	%rd1, %rd7;
	mov.u32 	%r137, %tid.x;
	mov.u32 	%r26, %ntid.x;
	mov.u32 	%r27, %ctaid.x;
	mad.lo.s32 	%r2, %r26, %r27, %r137;
	mov.u32 	%r135, %tid.y;
	mov.u32 	%r4, %ntid.y;
	mov.u32 	%r28, %ctaid.y;
	mad.lo.s32 	%r5, %r4, %r28, %r135;
	shl.b32 	%r29, %r137, 7;
	mov.u32 	%r30, _ZZ16matrix_multi_gpuPiS_S_E6shareA;
	add.s32 	%r6, %r30, %r29;
	shl.b32 	%r31, %r135, 2;
	add.s32 	%r7, %r6, %r31;
	shl.b32 	%r32, %r135, 7;
	mov.u32 	%r33, _ZZ16matrix_multi_gpuPiS_S_E6shareB;
	add.s32 	%r8, %r33, %r32;
	shl.b32 	%r34, %r137, 2;
	add.s32 	%r9, %r8, %r34;
	mad.lo.s32 	%r35, %r137, 600, %r5;
	mul.wide.u32 	%rd10, %r35, 4;
	add.s64 	%rd16, %rd9, %rd10;
	mul.wide.u32 	%rd3, %r4, 2400;
	mad.lo.s32 	%r136, %r2, 800, %r135;
	mov.b32 	%r138, 0;
	mov.u32 	%r139, %r138;
$L__BB0_1:
	setp.gt.s32 	%p1, %r2, 999;
	mov.b32 	%r140, 0;
	@%p1 bra 	$L__BB0_4;
	setp.gt.u32 	%p2, %r135, 799;
	@%p2 bra 	$L__BB0_4;
	mul.wide.u32 	%rd11, %r136, 4;
	add.s64 	%rd12, %rd1, %rd11;
	ld.global.u32 	%r140, [%rd12];
$L__BB0_4:
	setp.gt.u32 	%p3, %r5, 599;
	st.shared.u32 	[%r7], %r140;
	setp.gt.u32 	%p4, %r137, 799;
	mov.b32 	%r141, 0;
	or.pred  	%p5, %p4, %p3;
	@%p5 bra 	$L__BB0_6;
	ld.global.u32 	%r141, [%rd16];
$L__BB0_6:
	st.shared.u32 	[%r9], %r141;
	bar.sync 	0;
	ld.shared.u32 	%r39, [%r6];
	ld.shared.u32 	%r40, [%r8];
	mad.lo.s32 	%r41, %r40, %r39, %r139;
	ld.shared.u32 	%r42, [%r6+4];
	ld.shared.u32 	%r43, [%r8+4];
	mad.lo.s32 	%r44, %r43, %r42, %r41;
	ld.shared.u32 	%r45, [%r6+8];
	ld.shared.u32 	%r46, [%r8+8];
	mad.lo.s32 	%r47, %r46, %r45, %r44;
	ld.shared.u32 	%r48, [%r6+12];
	ld.shared.u32 	%r49, [%r8+12];
	mad.lo.s32 	%r50, %r49, %r48, %r47;
	ld.shared.u32 	%r51, [%r6+16];
	ld.shared.u32 	%r52, [%r8+16];
	mad.lo.s32 	%r53, %r52, %r51, %r50;
	ld.shared.u32 	%r54, [%r6+20];
	ld.shared.u32 	%r55, [%r8+20];
	mad.lo.s32 	%r56, %r55, %r54, %r53;
	ld.shared.u32 	%r57, [%r6+24];
	ld.shared.u32 	%r58, [%r8+24];
	mad.lo.s32 	%r59, %r58, %r57, %r56;
	ld.shared.u32 	%r60, [%r6+28];
	ld.shared.u32 	%r61, [%r8+28];
	mad.lo.s32 	%r62, %r61, %r60, %r59;
	ld.shared.u32 	%r63, [%r6+32];
	ld.shared.u32 	%r64, [%r8+32];
	mad.lo.s32 	%r65, %r64, %r63, %r62;
	ld.shared.u32 	%r66, [%r6+36];
	ld.shared.u32 	%r67, [%r8+36];
	mad.lo.s32 	%r68, %r67, %r66, %r65;
	ld.shared.u32 	%r69, [%r6+40];
	ld.shared.u32 	%r70, [%r8+40];
	mad.lo.s32 	%r71, %r70, %r69, %r68;
	ld.shared.u32 	%r72, [%r6+44];
	ld.shared.u32 	%r73, [%r8+44];
	mad.lo.s32 	%r74, %r73, %r72, %r71;
	ld.shared.u32 	%r75, [%r6+48];
	ld.shared.u32 	%r76, [%r8+48];
	mad.lo.s32 	%r77, %r76, %r75, %r74;
	ld.shared.u32 	%r78, [%r6+52];
	ld.shared.u32 	%r79, [%r8+52];
	mad.lo.s32 	%r80, %r79, %r78, %r77;
	ld.shared.u32 	%r81, [%r6+56];
	ld.shared.u32 	%r82, [%r8+56];
	mad.lo.s32 	%r83, %r82, %r81, %r80;
	ld.shared.u32 	%r84, [%r6+60];
	ld.shared.u32 	%r85, [%r8+60];
	mad.lo.s32 	%r86, %r85, %r84, %r83;
	ld.shared.u32 	%r87, [%r6+64];
	ld.shared.u32 	%r88, [%r8+64];
	mad.lo.s32 	%r89, %r88, %r87, %r86;
	ld.shared.u32 	%r90, [%r6+68];
	ld.shared.u32 	%r91, [%r8+68];
	mad.lo.s32 	%r92, %r91, %r90, %r89;
	ld.shared.u32 	%r93, [%r6+72];
	ld.shared.u32 	%r94, [%r8+72];
	mad.lo.s32 	%r95, %r94, %r93, %r92;
	ld.shared.u32 	%r96, [%r6+76];
	ld.shared.u32 	%r97, [%r8+76];
	mad.lo.s32 	%r98, %r97, %r96, %r95;
	ld.shared.u32 	%r99, [%r6+80];
	ld.shared.u32 	%r100, [%r8+80];
	mad.lo.s32 	%r101, %r100, %r99, %r98;
	ld.shared.u32 	%r102, [%r6+84];
	ld.shared.u32 	%r103, [%r8+84];
	mad.lo.s32 	%r104, %r103, %r102, %r101;
	ld.shared.u32 	%r105, [%r6+88];
	ld.shared.u32 	%r106, [%r8+88];
	mad.lo.s32 	%r107, %r106, %r105, %r104;
	ld.shared.u32 	%r108, [%r6+92];
	ld.shared.u32 	%r109, [%r8+92];
	mad.lo.s32 	%r110, %r109, %r108, %r107;
	ld.shared.u32 	%r111, [%r6+96];
	ld.shared.u32 	%r112, [%r8+96];
	mad.lo.s32 	%r113, %r112, %r111, %r110;
	ld.shared.u32 	%r114, [%r6+100];
	ld.shared.u32 	%r115, [%r8+100];
	mad.lo.s32 	%r116, %r115, %r114, %r113;
	ld.shared.u32 	%r117, [%r6+104];
	ld.shared.u32 	%r118, [%r8+104];
	mad.lo.s32 	%r119, %r118, %r117, %r116;
	ld.shared.u32 	%r120, [%r6+108];
	ld.shared.u32 	%r121, [%r8+108];
	mad.lo.s32 	%r122, %r121, %r120, %r119;
	ld.shared.u32 	%r123, [%r6+112];
	ld.shared.u32 	%r124, [%r8+112];
	mad.lo.s32 	%r125, %r124, %r123, %r122;
	ld.shared.u32 	%r126, [%r6+116];
	ld.shared.u32 	%r127, [%r8+116];
	mad.lo.s32 	%r128, %r127, %r126, %r125;
	ld.shared.u32 	%r129, [%r6+120];
	ld.shared.u32 	%r130, [%r8+120];
	mad.lo.s32 	%r131, %r130, %r129, %r128;
	ld.shared.u32 	%r132, [%r6+124];
	ld.shared.u32 	%r133, [%r8+124];
	mad.lo.s32 	%r139, %r133, %r132, %r131;
	bar.sync 	0;
	add.s32 	%r138, %r138, 1;
	add.s64 	%rd16, %rd16, %rd3;
	add.s32 	%r137, %r137, %r4;
	add.s32 	%r136, %r136, %r4;
	add.s32 	%r135, %r135, %r4;
	setp.ne.s32 	%p6, %r138, 25;
	@%p6 bra 	$L__BB0_1;
	setp.gt.u32 	%p7, %r5, 599;
	setp.gt.s32 	%p8, %r2, 999;
	or.pred  	%p9, %p8, %p7;
	@%p9 bra 	$L__BB0_9;
	mad.lo.s32 	%r134, %r2, 600, %r5;
	cvta.to.global.u64 	%rd13, %rd6;
	mul.wide.s32 	%rd14, %r134, 4;
	add.s64 	%rd15, %rd13, %rd14;
	st.global.u32 	[%rd15], %r139;
$L__BB0_9:
	ret;

}


// ===== COMPILED SASS (sm_100) =====

	.target	sm_100

	.elftype	@"ET_EXEC"


//--------------------- .note.nv.tkinfo           --------------------------
	.section	.note.nv.tkinfo,"",@"SHT_NOTE"
	.sectionflags	@"SHF_NOTE_NV_TKINFO"
	.tkinfo
        /*0018*/ 	.word	0x00000002
        /*0030*/ 	.string	""
        /*0030*/ 	.string	"ptxas"
        /*0030*/ 	.string	"Cuda compilation tools, release 13.0, V13.0.88"
        /*0030*/ 	.string	"Build cuda_13.0.r13.0/compiler.36424714_0"
        /*0030*/ 	.string	"-arch sm_100 -m 64 "



//--------------------- .note.nv.cuinfo           --------------------------
	.section	.note.nv.cuinfo,"",@"SHT_NOTE"
	.sectionflags	@"SHF_NOTE_NV_CUINFO"
        /*0018*/ 	.short	0x0002
        /*001a*/ 	.short	0x0064
        /*001c*/ 	.short	0x0082
	.zero		2


//--------------------- .nv.info                  --------------------------
	.section	.nv.info,"",@"SHT_CUDA_INFO"
	.align	4


	//----- nvinfo : EIATTR_REGCOUNT
	.align		4
        /*0000*/ 	.byte	0x04, 0x2f
        /*0002*/ 	.short	(.L_1 - .L_0)
	.align		4
.L_0:
        /*0004*/ 	.word	index@(_Z16matrix_multi_gpuPiS_S_)
        /*0008*/ 	.word	0x00000020


	//----- nvinfo : EIATTR_FRAME_SIZE
	.align		4
.L_1:
        /*000c*/ 	.byte	0x04, 0x11
        /*000e*/ 	.short	(.L_3 - .L_2)
	.align		4
.L_2:
        /*0010*/ 	.word	index@(_Z16matrix_multi_gpuPiS_S_)
        /*0014*/ 	.word	0x00000000


	//----- nvinfo : EIATTR_MIN_STACK_SIZE
	.align		4
.L_3:
        /*0018*/ 	.byte	0x04, 0x12
        /*001a*/ 	.short	(.L_5 - .L_4)
	.align		4
.L_4:
        /*001c*/ 	.word	index@(_Z16matrix_multi_gpuPiS_S_)
        /*0020*/ 	.word	0x00000000
.L_5:


//--------------------- .nv.compat                --------------------------
	.section	.nv.compat,"",@"SHT_CUDA_COMPAT_INFO"
	.align	4
        /*0000*/ 	.byte	0x02, 0x09, 0x00, 0x00, 0x02, 0x02, 0x01, 0x00, 0x02, 0x05, 0x05, 0x00, 0x03, 0x07, 0x01, 0x01
        /*0010*/ 	.byte	0x02, 0x03, 0x00, 0x00, 0x02, 0x06, 0x01, 0x00, 0x04, 0x0b, 0x08, 0x00, 0x09, 0x00, 0x00, 0x00
        /*0020*/ 	.byte	0x00, 0x00, 0x00, 0x00


//--------------------- .nv.info._Z16matrix_multi_gpuPiS_S_ --------------------------
	.section	.nv.info._Z16matrix_multi_gpuPiS_S_,"",@"SHT_CUDA_INFO"
	.sectionflags	@""
	.align	4


	//----- nvinfo : EIATTR_CUDA_API_VERSION
	.align		4
        /*0000*/ 	.byte	0x04, 0x37
        /*0002*/ 	.short	(.L_7 - .L_6)
.L_6:
        /*0004*/ 	.word	0x00000082


	//----- nvinfo : EIATTR_KPARAM_INFO
	.align		4
.L_7:
        /*0008*/ 	.byte	0x04, 0x17
        /*000a*/ 	.short	(.L_9 - .L_8)
.L_8:
        /*000c*/ 	.word	0x00000000
        /*0010*/ 	.short	0x0002
        /*0012*/ 	.short	0x0010
        /*0014*/ 	.byte	0x00, 0xf5, 0x21, 0x00


	//----- nvinfo : EIATTR_KPARAM_INFO
	.align		4
.L_9:
        /*0018*/ 	.byte	0x04, 0x17
        /*001a*/ 	.short	(.L_11 - .L_10)
.L_10:
        /*001c*/ 	.word	0x00000000
        /*0020*/ 	.short	0x0001
        /*0022*/ 	.short	0x0008
        /*0024*/ 	.byte	0x00, 0xf5, 0x21, 0x00


	//----- nvinfo : EIATTR_KPARAM_INFO
	.align		4
.L_11:
        /*0028*/ 	.byte	0x04, 0x17
        /*002a*/ 	.short	(.L_13 - .L_12)
.L_12:
        /*002c*/ 	.word	0x00000000
        /*0030*/ 	.short	0x0000
        /*0032*/ 	.short	0x0000
        /*0034*/ 	.byte	0x00, 0xf5, 0x21, 0x00


	//----- nvinfo : EIATTR_SPARSE_MMA_MASK
	.align		4
.L_13:
        /*0038*/ 	.byte	0x03, 0x50
        /*003a*/ 	.short	0x0000


	//----- nvinfo : EIATTR_MAXREG_COUNT
	.align		4
        /*003c*/ 	.byte	0x03, 0x1b
        /*003e*/ 	.short	0x00ff


	//----- nvinfo : EIATTR_NUM_BARRIERS
	.align		4
        /*0040*/ 	.byte	0x02, 0x4c
        /*0042*/ 	.byte	0x01
	.zero		1


	//----- nvinfo : EIATTR_MERCURY_ISA_VERSION
	.align		4
        /*0044*/ 	.byte	0x03, 0x5f
        /*0046*/ 	.short	0x0101


	//----- nvinfo : EIATTR_VRC_CTA_INIT_COUNT
	.align		4
        /*0048*/ 	.byte	0x02, 0x4a
	.zero		1
	.zero		1


	//----- nvinfo : EIATTR_EXIT_INSTR_OFFSETS
	.align		4
        /*004c*/ 	.byte	0x04, 0x1c
        /*004e*/ 	.short	(.L_15 - .L_14)


	//   ....[0]....
.L_14:
        /*0050*/ 	.word	0x000005f0


	//   ....[1]....
        /*0054*/ 	.word	0x00000640


	//----- nvinfo : EIATTR_CBANK_PARAM_SIZE
	.align		4
.L_15:
        /*0058*/ 	.byte	0x03, 0x19
        /*005a*/ 	.short	0x0018


	//----- nvinfo : EIATTR_PARAM_CBANK
	.align		4
        /*005c*/ 	.byte	0x04, 0x0a
        /*005e*/ 	.short	(.L_17 - .L_16)
	.align		4
.L_16:
        /*0060*/ 	.word	index@(.nv.constant0._Z16matrix_multi_gpuPiS_S_)
        /*0064*/ 	.short	0x0380
        /*0066*/ 	.short	0x0018


	//----- nvinfo : EIATTR_SW_WAR
	.align		4
.L_17:
        /*0068*/ 	.byte	0x04, 0x36
        /*006a*/ 	.short	(.L_19 - .L_18)
.L_18:
        /*006c*/ 	.word	0x00000008
.L_19:


//--------------------- .nv.callgraph             --------------------------
	.section	.nv.callgraph,"",@"SHT_CUDA_CALLGRAPH"
	.align	4
	.sectionentsize	8
	.align		4
        /*0000*/ 	.word	0x00000000
	.align		4
        /*0004*/ 	.word	0xffffffff
	.align		4
        /*0008*/ 	.word	0x00000000
	.align		4
        /*000c*/ 	.word	0xfffffffe
	.align		4
        /*0010*/ 	.word	0x00000000
	.align		4
        /*0014*/ 	.word	0xfffffffd
	.align		4
        /*0018*/ 	.word	0x00000000
	.align		4
        /*001c*/ 	.word	0xfffffffc


//--------------------- .text._Z16matrix_multi_gpuPiS_S_ --------------------------
	.section	.text._Z16matrix_multi_gpuPiS_S_,"ax",@progbits
	.align	128
        .global         _Z16matrix_multi_gpuPiS_S_
        .type           _Z16matrix_multi_gpuPiS_S_,@function
        .size           _Z16matrix_multi_gpuPiS_S_,(.L_x_2 - _Z16matrix_multi_gpuPiS_S_)
        .other          _Z16matrix_multi_gpuPiS_S_,@"STO_CUDA_ENTRY STV_DEFAULT"
_Z16matrix_multi_gpuPiS_S_:
.text._Z16matrix_multi_gpuPiS_S_:
[----:B------:R-:W-:Y:S01]  /*0000*/  LDC R1, c[0x0][0x37c] ;  /* 0x0000df00ff017b82 */ /* 0x000fe20000000800 */
[----:B------:R-:W0:Y:S01]  /*0010*/  S2R R21, SR_TID.Y ;  /* 0x0000000000157919 */ /* 0x000e220000002200 */
[----:B------:R-:W1:Y:S06]  /*0020*/  LDCU UR7, c[0x0][0x360] ;  /* 0x00006c00ff0777ac */ /* 0x000e6c0008000800 */
[----:B------:R-:W0:Y:S01]  /*0030*/  S2UR UR5, SR_CTAID.Y ;  /* 0x00000000000579c3 */ /* 0x000e220000002600 */
[----:B------:R-:W-:Y:S01]  /*0040*/  HFMA2 R7, -RZ, RZ, 0, 0 ;  /* 0x00000000ff077431 */ /* 0x000fe200000001ff */
[----:B------:R-:W2:Y:S01]  /*0050*/  S2R R23, SR_TID.X ;  /* 0x0000000000177919 */ /* 0x000ea20000002100 */
[----:B------:R-:W-:Y:S01]  /*0060*/  UMOV UR4, 0x400 ;  /* 0x0000040000047882 */ /* 0x000fe20000000000 */
[----:B------:R-:W3:Y:S01]  /*0070*/  LDCU.64 UR8, c[0x0][0x358] ;  /* 0x00006b00ff0877ac */ /* 0x000ee20008000a00 */
[----:B------:R-:W1:Y:S03]  /*0080*/  S2R R2, SR_CTAID.X ;  /* 0x0000000000027919 */ /* 0x000e660000002500 */
[----:B------:R-:W0:Y:S08]  /*0090*/  LDC R0, c[0x0][0x364] ;  /* 0x0000d900ff007b82 */ /* 0x000e300000000800 */
[----:B------:R-:W4:Y:S08]  /*00a0*/  S2UR UR6, SR_CgaCtaId ;  /* 0x00000000000679c3 */ /* 0x000f300000008800 */
[----:B------:R-:W5:Y:S01]  /*00b0*/  LDC.64 R28, c[0x0][0x388] ;  /* 0x0000e200ff1c7b82 */ /* 0x000f620000000a00 */
[----:B0-----:R-:W-:Y:S01]  /*00c0*/  IMAD R26, R0, UR5, R21 ;  /* 0x00000005001a7c24 */ /* 0x001fe2000f8e0215 */
[----:B------:R-:W-:-:S03]  /*00d0*/  UIADD3 UR5, UPT, UPT, UR4, 0x1000, URZ ;  /* 0x0000100004057890 */ /* 0x000fc6000fffe0ff */
[----:B--2---:R-:W-:Y:S02]  /*00e0*/  IMAD R3, R23, 0x258, R26 ;  /* 0x0000025817037824 */ /* 0x004fe400078e021a */
[----:B-1----:R-:W-:Y:S01]  /*00f0*/  IMAD R25, R2, UR7, R23 ;  /* 0x0000000702197c24 */ /* 0x002fe2000f8e0217 */
[----:B----4-:R-:W-:Y:S02]  /*0100*/  ULEA UR4, UR6, UR4, 0x18 ;  /* 0x0000000406047291 */ /* 0x010fe4000f8ec0ff */
[----:B------:R-:W-:-:S04]  /*0110*/  ULEA UR5, UR6, UR5, 0x18 ;  /* 0x0000000506057291 */ /* 0x000fc8000f8ec0ff */
[----:B------:R-:W-:Y:S01]  /*0120*/  LEA R24, R23, UR4, 0x7 ;  /* 0x0000000417187c11 */ /* 0x000fe2000f8e38ff */
[----:B------:R-:W-:Y:S01]  /*0130*/  UMOV UR4, URZ ;  /* 0x000000ff00047c82 */ /* 0x000fe20008000000 */
[----:B------:R-:W-:Y:S01]  /*0140*/  LEA R20, R21, UR5, 0x7 ;  /* 0x0000000515147c11 */ /* 0x000fe2000f8e38ff */
[----:B-----5:R-:W-:Y:S01]  /*0150*/  IMAD.WIDE.U32 R28, R3, 0x4, R28 ;  /* 0x00000004031c7825 */ /* 0x020fe200078e001c */
[----:B------:R-:W-:Y:S02]  /*0160*/  LEA R22, R21, R24, 0x2 ;  /* 0x0000001815167211 */ /* 0x000fe400078e10ff */
[----:B------:R-:W-:Y:S01]  /*0170*/  LEA R2, R23, R20, 0x2 ;  /* 0x0000001417027211 */ /* 0x000fe200078e10ff */
[----:B---3--:R-:W-:-:S07]  /*0180*/  IMAD R3, R25, 0x320, R21 ;  /* 0x0000032019037824 */ /* 0x008fce00078e0215 */
.L_x_0:
[----:B------:R-:W-:Y:S02]  /*0190*/  ISETP.GT.U32.AND P0, PT, R21, 0x31f, PT ;  /* 0x0000031f1500780c */ /* 0x000fe40003f04070 */
[----:B------:R-:W-:Y:S02]  /*01a0*/  MOV R27, RZ ;  /* 0x000000ff001b7202 */ /* 0x000fe40000000f00 */
[----:B------:R-:W-:Y:S02]  /*01b0*/  ISETP.GT.OR P1, PT, R25, 0x3e7, P0 ;  /* 0x000003e71900780c */ /* 0x000fe40000724670 */
[----:B------:R-:W-:Y:S02]  /*01c0*/  ISETP.GT.U32.AND P0, PT, R26, 0x257, PT ;  /* 0x000002571a00780c */ /* 0x000fe40003f04070 */
[----:B------:R-:W-:Y:S02]  /*01d0*/  MOV R9, RZ ;  /* 0x000000ff00097202 */ /* 0x000fe40000000f00 */
[----:B------:R-:W-:-:S07]  /*01e0*/  ISETP.GT.U32.OR P2, PT, R23, 0x31f, P0 ;  /* 0x0000031f1700780c */ /* 0x000fce0000744470 */
[----:B------:R-:W0:Y:S06]  /*01f0*/  @!P1 LDC.64 R4, c[0x0][0x380] ;  /* 0x0000e000ff049b82 */ /* 0x000e2c0000000a00 */
[----:B------:R-:W2:Y:S01]  /*0200*/  @!P2 LDG.E R9, desc[UR8][R28.64] ;  /* 0x000000081c09a981 */ /* 0x000ea2000c1e1900 */
[----:B0-----:R-:W-:-:S05]  /*0210*/  @!P1 IMAD.WIDE.U32 R4, R3, 0x4, R4 ;  /* 0x0000000403049825 */ /* 0x001fca00078e0004 */
[----:B------:R-:W3:Y:S04]  /*0220*/  @!P1 LDG.E R27, desc[UR8][R4.64] ;  /* 0x00000008041b9981 */ /* 0x000ee8000c1e1900 */
[----:B---3--:R-:W-:Y:S04]  /*0230*/  STS [R22], R27 ;  /* 0x0000001b16007388 */ /* 0x008fe80000000800 */
[----:B--2---:R-:W-:Y:S01]  /*0240*/  STS [R2], R9 ;  /* 0x0000000902007388 */ /* 0x004fe20000000800 */
[----:B------:R-:W-:Y:S06]  /*0250*/  BAR.SYNC.DEFER_BLOCKING 0x0 ;  /* 0x0000000000007b1d */ /* 0x000fec0000010000 */
[----:B------:R-:W-:Y:S04]  /*0260*/  LDS.128 R12, [R24] ;  /* 0x00000000180c7984 */ /* 0x000fe80000000c00 */
[----:B------:R-:W0:Y:S04]  /*0270*/  LDS.128 R16, [R20] ;  /* 0x0000000014107984 */ /* 0x000e280000000c00 */
[----:B------:R-:W-:Y:S01]  /*0280*/  LDS.128 R8, [R24+0x10] ;  /* 0x0000100018087984 */ /* 0x000fe20000000c00 */
[----:B0-----:R-:W-:-:S03]  /*0290*/  IMAD R12, R12, R16, R7 ;  /* 0x000000100c0c7224 */ /* 0x001fc600078e0207 */
[----:B------:R-:W0:Y:S01]  /*02a0*/  LDS.128 R4, [R20+0x10] ;  /* 0x0000100014047984 */ /* 0x000e220000000c00 */
[----:B------:R-:W-:-:S04]  /*02b0*/  IMAD R13, R13, R17, R12 ;  /* 0x000000110d0d7224 */ /* 0x000fc800078e020c */
[----:B------:R-:W-:-:S04]  /*02c0*/  IMAD R14, R14, R18, R13 ;  /* 0x000000120e0e7224 */ /* 0x000fc800078e020d */
[----:B------:R-:W-:Y:S02]  /*02d0*/  IMAD R15, R15, R19, R14 ;  /* 0x000000130f0f7224 */ /* 0x000fe400078e020e */
[----:B------:R-:W-:Y:S02]  /*02e0*/  LDS.128 R16, [R24+0x20] ;  /* 0x0000200018107984 */ /* 0x000fe40000000c00 */
[----:B0-----:R-:W-:Y:S02]  /*02f0*/  IMAD R4, R8, R4, R15 ;  /* 0x0000000408047224 */ /* 0x001fe400078e020f */
[----:B------:R-:W0:Y:S02]  /*0300*/  LDS.128 R12, [R20+0x20] ;  /* 0x00002000140c7984 */ /* 0x000e240000000c00 */
        /* <DEDUP_REMOVED lines=31> */
[----:B------:R-:W-:Y:S01]  /*0500*/  IMAD R14, R14, R18, R13 ;  /* 0x000000120e0e7224 */ /* 0x000fe200078e020d */
[----:B------:R-:W-:-:S03]  /*0510*/  UIADD3 UR4, UPT, UPT, UR4, 0x1, URZ ;  /* 0x0000000104047890 */ /* 0x000fc6000fffe0ff */
[----:B------:R-:W-:Y:S01]  /*0520*/  IMAD R15, R15, R19, R14 ;  /* 0x000000130f0f7224 */ /* 0x000fe200078e020e */
[----:B------:R-:W-:Y:S01]  /*0530*/  UISETP.NE.AND UP0, UPT, UR4, 0x19, UPT ;  /* 0x000000190400788c */ /* 0x000fe2000bf05270 */
[C---:B------:R-:W-:Y:S01]  /*0540*/  IADD3 R21, PT, PT, R0.reuse, R21, RZ ;  /* 0x0000001500157210 */ /* 0x040fe20007ffe0ff */
[C---:B------:R-:W-:Y:S01]  /*0550*/  IMAD.WIDE.U32 R28, R0.reuse, 0x960, R28 ;  /* 0x00000960001c7825 */ /* 0x040fe200078e001c */
[C---:B------:R-:W-:Y:S02]  /*0560*/  IADD3 R23, PT, PT, R0.reuse, R23, RZ ;  /* 0x0000001700177210 */ /* 0x040fe40007ffe0ff */
[----:B------:R-:W-:Y:S01]  /*0570*/  IADD3 R3, PT, PT, R0, R3, RZ ;  /* 0x0000000300037210 */ /* 0x000fe20007ffe0ff */
[----:B0-----:R-:W-:-:S04]  /*0580*/  IMAD R4, R4, R8, R15 ;  /* 0x0000000804047224 */ /* 0x001fc800078e020f */
[----:B------:R-:W-:-:S04]  /*0590*/  IMAD R5, R5, R9, R4 ;  /* 0x0000000905057224 */ /* 0x000fc800078e0204 */
[----:B------:R-:W-:-:S04]  /*05a0*/  IMAD R6, R6, R10, R5 ;  /* 0x0000000a06067224 */ /* 0x000fc800078e0205 */
[----:B------:R-:W-:Y:S01]  /*05b0*/  IMAD R7, R7, R11, R6 ;  /* 0x0000000b07077224 */ /* 0x000fe200078e0206 */
[----:B------:R-:W-:Y:S06]  /*05c0*/  BAR.SYNC.DEFER_BLOCKING 0x0 ;  /* 0x0000000000007b1d */ /* 0x000fec0000010000 */
[----:B------:R-:W-:Y:S05]  /*05d0*/  BRA.U UP0, `(.L_x_0) ;  /* 0xfffffff900ec7547 */ /* 0x000fea000b83ffff */
[----:B------:R-:W-:-:S13]  /*05e0*/  ISETP.GT.OR P0, PT, R25, 0x3e7, P0 ;  /* 0x000003e71900780c */ /* 0x000fda0000704670 */
[----:B------:R-:W-:Y:S05]  /*05f0*/  @P0 EXIT ;  /* 0x000000000000094d */ /* 0x000fea0003800000 */
[----:B------:R-:W0:Y:S01]  /*0600*/  LDC.64 R2, c[0x0][0x390] ;  /* 0x0000e400ff027b82 */ /* 0x000e220000000a00 */
[----:B------:R-:W-:-:S04]  /*0610*/  IMAD R25, R25, 0x258, R26 ;  /* 0x0000025819197824 */ /* 0x000fc800078e021a */
[----:B0-----:R-:W-:-:S05]  /*0620*/  IMAD.WIDE R2, R25, 0x4, R2 ;  /* 0x0000000419027825 */ /* 0x001fca00078e0202 */
[----:B------:R-:W-:Y:S01]  /*0630*/  STG.E desc[UR8][R2.64], R7 ;  /* 0x0000000702007986 */ /* 0x000fe2000c101908 */
[----:B------:R-:W-:Y:S05]  /*0640*/  EXIT ;  /* 0x000000000000794d */ /* 0x000fea0003800000 */
.L_x_1:
[----:B------:R-:W-:-:S00]  /*0650*/  BRA `(.L_x_1) ;  /* 0xfffffffc00fc7947 */ /* 0x000fc0000383ffff */
[----:B------:R-:W-:-:S00]  /*0660*/  NOP ;  /* 0x0000000000007918 */ /* 0x000fc00000000000 */
        /* <DEDUP_REMOVED lines=9> */
.L_x_2:


//--------------------- .nv.shared._Z16matrix_multi_gpuPiS_S_ --------------------------
	.section	.nv.shared._Z16matrix_multi_gpuPiS_S_,"aw",@nobits
	.sectionflags	@""
	.align	4
.nv.shared._Z16matrix_multi_gpuPiS_S_:
	.zero		9216


//--------------------- .nv.shared.reserved.0     --------------------------
	.section	.nv.shared.reserved.0,"aw",@nobits
	.weak		__nv_reservedSMEM_offset_0_alias
	.size		__nv_reservedSMEM_offset_0_alias, 0, 64
	.other		__nv_reservedSMEM_offset_0_alias,@"STO_CUDA_RESERVED_SHARED STV_DEFAULT"
__nv_reservedSMEM_offset_0_alias:
	.zero		0
	.zero		64


//--------------------- .nv.constant0._Z16matrix_multi_gpuPiS_S_ --------------------------
	.section	.nv.constant0._Z16matrix_multi_gpuPiS_S_,"a",@progbits
	.sectionflags	@""
	.align	4
.nv.constant0._Z16matrix_multi_gpuPiS_S_:
	.zero		920


//--------------------- SYMBOLS --------------------------

	.type		.nv.reservedSmem.offset0,@object
	.size		.nv.reservedSmem.offset0,0x4
	.type		.nv.reservedSmem.cap,@object
	.size		.nv.reservedSmem.cap,0x4
